//
// Generated by NVIDIA NVVM Compiler
//
// Compiler Build ID: CL-36424714
// Cuda compilation tools, release 13.0, V13.0.88
// Based on NVVM 20.0.0
//

.version 9.0
.target sm_100
.address_size 64

	// .globl	_Z11conv_kernelPKfS0_Pfiiii

.visible .entry _Z11conv_kernelPKfS0_Pfiiii(
	.param .u64 .ptr .align 1 _Z11conv_kernelPKfS0_Pfiiii_param_0,
	.param .u64 .ptr .align 1 _Z11conv_kernelPKfS0_Pfiiii_param_1,
	.param .u64 .ptr .align 1 _Z11conv_kernelPKfS0_Pfiiii_param_2,
	.param .u32 _Z11conv_kernelPKfS0_Pfiiii_param_3,
	.param .u32 _Z11conv_kernelPKfS0_Pfiiii_param_4,
	.param .u32 _Z11conv_kernelPKfS0_Pfiiii_param_5,
	.param .u32 _Z11conv_kernelPKfS0_Pfiiii_param_6
)
{
	.reg .pred 	%p<15>;
	.reg .b32 	%r<55>;
	.reg .b32 	%f<119>;
	.reg .b64 	%rd<44>;

	ld.param.u64 	%rd9, [_Z11conv_kernelPKfS0_Pfiiii_param_0];
	ld.param.u64 	%rd10, [_Z11conv_kernelPKfS0_Pfiiii_param_1];
	ld.param.u64 	%rd8, [_Z11conv_kernelPKfS0_Pfiiii_param_2];
	ld.param.u32 	%r25, [_Z11conv_kernelPKfS0_Pfiiii_param_3];
	ld.param.u32 	%r22, [_Z11conv_kernelPKfS0_Pfiiii_param_4];
	ld.param.u32 	%r23, [_Z11conv_kernelPKfS0_Pfiiii_param_5];
	ld.param.u32 	%r24, [_Z11conv_kernelPKfS0_Pfiiii_param_6];
	cvta.to.global.u64 	%rd1, %rd10;
	cvta.to.global.u64 	%rd2, %rd9;
	mov.u32 	%r26, %ntid.y;
	mov.u32 	%r27, %ctaid.y;
	mov.u32 	%r28, %tid.y;
	mad.lo.s32 	%r1, %r26, %r27, %r28;
	mov.u32 	%r29, %ntid.x;
	mov.u32 	%r30, %ctaid.x;
	mov.u32 	%r31, %tid.x;
	mad.lo.s32 	%r32, %r29, %r30, %r31;
	sub.s32 	%r33, %r25, %r23;
	sub.s32 	%r34, %r22, %r24;
	setp.gt.s32 	%p1, %r1, %r33;
	setp.gt.s32 	%p2, %r32, %r34;
	or.pred  	%p3, %p1, %p2;
	@%p3 bra 	$L__BB0_18;
	mov.f32 	%f117, 0f00000000;
	min.s32 	%r35, %r23, %r24;
	setp.lt.s32 	%p4, %r35, 1;
	@%p4 bra 	$L__BB0_17;
	and.b32  	%r4, %r24, 15;
	and.b32  	%r5, %r24, 7;
	and.b32  	%r6, %r24, 2147483632;
	and.b32  	%r7, %r24, 3;
	neg.s32 	%r8, %r6;
	mov.f32 	%f117, 0f00000000;
	mov.b32 	%r49, 0;
$L__BB0_3:
	setp.lt.u32 	%p5, %r24, 16;
	add.s32 	%r38, %r49, %r1;
	mad.lo.s32 	%r10, %r38, %r22, %r32;
	mul.lo.s32 	%r11, %r49, %r24;
	mov.b32 	%r53, 0;
	@%p5 bra 	$L__BB0_6;
	mul.wide.u32 	%rd11, %r11, 4;
	add.s64 	%rd12, %rd1, %rd11;
	add.s64 	%rd43, %rd12, 32;
	mov.u32 	%r50, %r10;
	mov.u32 	%r51, %r8;
$L__BB0_5:
	.pragma "nounroll";
	mul.wide.s32 	%rd13, %r50, 4;
	add.s64 	%rd14, %rd2, %rd13;
	ld.global.f32 	%f20, [%rd14];
	ld.global.f32 	%f21, [%rd43+-32];
	fma.rn.f32 	%f22, %f20, %f21, %f117;
	ld.global.f32 	%f23, [%rd14+4];
	ld.global.f32 	%f24, [%rd43+-28];
	fma.rn.f32 	%f25, %f23, %f24, %f22;
	ld.global.f32 	%f26, [%rd14+8];
	ld.global.f32 	%f27, [%rd43+-24];
	fma.rn.f32 	%f28, %f26, %f27, %f25;
	ld.global.f32 	%f29, [%rd14+12];
	ld.global.f32 	%f30, [%rd43+-20];
	fma.rn.f32 	%f31, %f29, %f30, %f28;
	ld.global.f32 	%f32, [%rd14+16];
	ld.global.f32 	%f33, [%rd43+-16];
	fma.rn.f32 	%f34, %f32, %f33, %f31;
	ld.global.f32 	%f35, [%rd14+20];
	ld.global.f32 	%f36, [%rd43+-12];
	fma.rn.f32 	%f37, %f35, %f36, %f34;
	ld.global.f32 	%f38, [%rd14+24];
	ld.global.f32 	%f39, [%rd43+-8];
	fma.rn.f32 	%f40, %f38, %f39, %f37;
	ld.global.f32 	%f41, [%rd14+28];
	ld.global.f32 	%f42, [%rd43+-4];
	fma.rn.f32 	%f43, %f41, %f42, %f40;
	ld.global.f32 	%f44, [%rd14+32];
	ld.global.f32 	%f45, [%rd43];
	fma.rn.f32 	%f46, %f44, %f45, %f43;
	ld.global.f32 	%f47, [%rd14+36];
	ld.global.f32 	%f48, [%rd43+4];
	fma.rn.f32 	%f49, %f47, %f48, %f46;
	ld.global.f32 	%f50, [%rd14+40];
	ld.global.f32 	%f51, [%rd43+8];
	fma.rn.f32 	%f52, %f50, %f51, %f49;
	ld.global.f32 	%f53, [%rd14+44];
	ld.global.f32 	%f54, [%rd43+12];
	fma.rn.f32 	%f55, %f53, %f54, %f52;
	ld.global.f32 	%f56, [%rd14+48];
	ld.global.f32 	%f57, [%rd43+16];
	fma.rn.f32 	%f58, %f56, %f57, %f55;
	ld.global.f32 	%f59, [%rd14+52];
	ld.global.f32 	%f60, [%rd43+20];
	fma.rn.f32 	%f61, %f59, %f60, %f58;
	ld.global.f32 	%f62, [%rd14+56];
	ld.global.f32 	%f63, [%rd43+24];
	fma.rn.f32 	%f64, %f62, %f63, %f61;
	ld.global.f32 	%f65, [%rd14+60];
	ld.global.f32 	%f66, [%rd43+28];
	fma.rn.f32 	%f117, %f65, %f66, %f64;
	add.s32 	%r51, %r51, 16;
	add.s32 	%r50, %r50, 16;
	add.s64 	%rd43, %rd43, 64;
	setp.ne.s32 	%p6, %r51, 0;
	mov.u32 	%r53, %r6;
	@%p6 bra 	$L__BB0_5;
$L__BB0_6:
	setp.eq.s32 	%p7, %r4, 0;
	@%p7 bra 	$L__BB0_16;
	add.s32 	%r39, %r4, -1;
	setp.lt.u32 	%p8, %r39, 7;
	@%p8 bra 	$L__BB0_9;
	add.s32 	%r40, %r10, %r53;
	mul.wide.s32 	%rd15, %r40, 4;
	add.s64 	%rd16, %rd2, %rd15;
	ld.global.f32 	%f68, [%rd16];
	add.s32 	%r41, %r53, %r11;
	mul.wide.u32 	%rd17, %r41, 4;
	add.s64 	%rd18, %rd1, %rd17;
	ld.global.f32 	%f69, [%rd18];
	fma.rn.f32 	%f70, %f68, %f69, %f117;
	ld.global.f32 	%f71, [%rd16+4];
	cvt.u64.u32 	%rd19, %r11;
	cvt.u64.u32 	%rd20, %r53;
	add.s64 	%rd21, %rd20, %rd19;
	shl.b64 	%rd22, %rd21, 2;
	add.s64 	%rd23, %rd1, %rd22;
	ld.global.f32 	%f72, [%rd23+4];
	fma.rn.f32 	%f73, %f71, %f72, %f70;
	ld.global.f32 	%f74, [%rd16+8];
	ld.global.f32 	%f75, [%rd23+8];
	fma.rn.f32 	%f76, %f74, %f75, %f73;
	ld.global.f32 	%f77, [%rd16+12];
	ld.global.f32 	%f78, [%rd23+12];
	fma.rn.f32 	%f79, %f77, %f78, %f76;
	ld.global.f32 	%f80, [%rd16+16];
	ld.global.f32 	%f81, [%rd23+16];
	fma.rn.f32 	%f82, %f80, %f81, %f79;
	ld.global.f32 	%f83, [%rd16+20];
	ld.global.f32 	%f84, [%rd23+20];
	fma.rn.f32 	%f85, %f83, %f84, %f82;
	ld.global.f32 	%f86, [%rd16+24];
	ld.global.f32 	%f87, [%rd23+24];
	fma.rn.f32 	%f88, %f86, %f87, %f85;
	ld.global.f32 	%f89, [%rd16+28];
	ld.global.f32 	%f90, [%rd23+28];
	fma.rn.f32 	%f117, %f89, %f90, %f88;
	add.s32 	%r53, %r53, 8;
$L__BB0_9:
	setp.eq.s32 	%p9, %r5, 0;
	@%p9 bra 	$L__BB0_16;
	add.s32 	%r42, %r5, -1;
	setp.lt.u32 	%p10, %r42, 3;
	@%p10 bra 	$L__BB0_12;
	add.s32 	%r43, %r10, %r53;
	mul.wide.s32 	%rd24, %r43, 4;
	add.s64 	%rd25, %rd2, %rd24;
	ld.global.f32 	%f92, [%rd25];
	add.s32 	%r44, %r53, %r11;
	mul.wide.u32 	%rd26, %r44, 4;
	add.s64 	%rd27, %rd1, %rd26;
	ld.global.f32 	%f93, [%rd27];
	fma.rn.f32 	%f94, %f92, %f93, %f117;
	ld.global.f32 	%f95, [%rd25+4];
	cvt.u64.u32 	%rd28, %r11;
	cvt.u64.u32 	%rd29, %r53;
	add.s64 	%rd30, %rd29, %rd28;
	shl.b64 	%rd31, %rd30, 2;
	add.s64 	%rd32, %rd1, %rd31;
	ld.global.f32 	%f96, [%rd32+4];
	fma.rn.f32 	%f97, %f95, %f96, %f94;
	ld.global.f32 	%f98, [%rd25+8];
	ld.global.f32 	%f99, [%rd32+8];
	fma.rn.f32 	%f100, %f98, %f99, %f97;
	ld.global.f32 	%f101, [%rd25+12];
	ld.global.f32 	%f102, [%rd32+12];
	fma.rn.f32 	%f117, %f101, %f102, %f100;
	add.s32 	%r53, %r53, 4;
$L__BB0_12:
	setp.eq.s32 	%p11, %r7, 0;
	@%p11 bra 	$L__BB0_16;
	setp.eq.s32 	%p12, %r7, 1;
	add.s32 	%r45, %r10, %r53;
	mul.wide.s32 	%rd33, %r45, 4;
	add.s64 	%rd6, %rd2, %rd33;
	ld.global.f32 	%f103, [%rd6];
	add.s32 	%r46, %r53, %r11;
	mul.wide.u32 	%rd34, %r46, 4;
	add.s64 	%rd35, %rd1, %rd34;
	ld.global.f32 	%f104, [%rd35];
	fma.rn.f32 	%f117, %f103, %f104, %f117;
	@%p12 bra 	$L__BB0_16;
	setp.eq.s32 	%p13, %r7, 2;
	ld.global.f32 	%f105, [%rd6+4];
	cvt.u64.u32 	%rd36, %r11;
	cvt.u64.u32 	%rd37, %r53;
	add.s64 	%rd38, %rd37, %rd36;
	shl.b64 	%rd39, %rd38, 2;
	add.s64 	%rd7, %rd1, %rd39;
	ld.global.f32 	%f106, [%rd7+4];
	fma.rn.f32 	%f117, %f105, %f106, %f117;
	@%p13 bra 	$L__BB0_16;
	ld.global.f32 	%f107, [%rd6+8];
	ld.global.f32 	%f108, [%rd7+8];
	fma.rn.f32 	%f117, %f107, %f108, %f117;
$L__BB0_16:
	add.s32 	%r49, %r49, 1;
	setp.ne.s32 	%p14, %r49, %r23;
	@%p14 bra 	$L__BB0_3;
$L__BB0_17:
	mad.lo.s32 	%r47, %r1, %r34, %r1;
	add.s32 	%r48, %r47, %r32;
	cvta.to.global.u64 	%rd40, %rd8;
	mul.wide.s32 	%rd41, %r48, 4;
	add.s64 	%rd42, %rd40, %rd41;
	st.global.f32 	[%rd42], %f117;
$L__BB0_18:
	ret;

}


// ===== COMPILED SASS (sm_100) =====

	.target	sm_100

	.elftype	@"ET_EXEC"


//--------------------- .note.nv.tkinfo           --------------------------
	.section	.note.nv.tkinfo,"",@"SHT_NOTE"
	.sectionflags	@"SHF_NOTE_NV_TKINFO"
	.tkinfo
        /*0018*/ 	.word	0x00000002
        /*0030*/ 	.string	""
        /*0030*/ 	.string	"ptxas"
        /*0030*/ 	.string	"Cuda compilation tools, release 13.0, V13.0.88"
        /*0030*/ 	.string	"Build cuda_13.0.r13.0/compiler.36424714_0"
        /*0030*/ 	.string	"-arch sm_100 -m 64 "



//--------------------- .note.nv.cuinfo           --------------------------
	.section	.note.nv.cuinfo,"",@"SHT_NOTE"
	.sectionflags	@"SHF_NOTE_NV_CUINFO"
        /*0018*/ 	.short	0x0002
        /*001a*/ 	.short	0x0064
        /*001c*/ 	.short	0x0082
	.zero		2


//--------------------- .nv.info                  --------------------------
	.section	.nv.info,"",@"SHT_CUDA_INFO"
	.align	4


	//----- nvinfo : EIATTR_REGCOUNT
	.align		4
        /*0000*/ 	.byte	0x04, 0x2f
        /*0002*/ 	.short	(.L_1 - .L_0)
	.align		4
.L_0:
        /*0004*/ 	.word	index@(_Z11conv_kernelPKfS0_Pfiiii)
        /*0008*/ 	.word	0x00000020


	//----- nvinfo : EIATTR_FRAME_SIZE
	.align		4
.L_1:
        /*000c*/ 	.byte	0x04, 0x11
        /*000e*/ 	.short	(.L_3 - .L_2)
	.align		4
.L_2:
        /*0010*/ 	.word	index@(_Z11conv_kernelPKfS0_Pfiiii)
        /*0014*/ 	.word	0x00000000


	//----- nvinfo : EIATTR_MIN_STACK_SIZE
	.align		4
.L_3:
        /*0018*/ 	.byte	0x04, 0x12
        /*001a*/ 	.short	(.L_5 - .L_4)
	.align		4
.L_4:
        /*001c*/ 	.word	index@(_Z11conv_kernelPKfS0_Pfiiii)
        /*0020*/ 	.word	0x00000000
.L_5:


//--------------------- .nv.compat                --------------------------
	.section	.nv.compat,"",@"SHT_CUDA_COMPAT_INFO"
	.align	4
        /*0000*/ 	.byte	0x02, 0x09, 0x00, 0x00, 0x02, 0x02, 0x01, 0x00, 0x02, 0x05, 0x05, 0x00, 0x03, 0x07, 0x01, 0x01
        /*0010*/ 	.byte	0x02, 0x03, 0x00, 0x00, 0x02, 0x06, 0x01, 0x00, 0x04, 0x0b, 0x08, 0x00, 0x09, 0x00, 0x00, 0x00
        /*0020*/ 	.byte	0x00, 0x00, 0x00, 0x00


//--------------------- .nv.info._Z11conv_kernelPKfS0_Pfiiii --------------------------
	.section	.nv.info._Z11conv_kernelPKfS0_Pfiiii,"",@"SHT_CUDA_INFO"
	.sectionflags	@""
	.align	4


	//----- nvinfo : EIATTR_CUDA_API_VERSION
	.align		4
        /*0000*/ 	.byte	0x04, 0x37
        /*0002*/ 	.short	(.L_7 - .L_6)
.L_6:
        /*0004*/ 	.word	0x00000082


	//----- nvinfo : EIATTR_KPARAM_INFO
	.align		4
.L_7:
        /*0008*/ 	.byte	0x04, 0x17
        /*000a*/ 	.short	(.L_9 - .L_8)
.L_8:
        /*000c*/ 	.word	0x00000000
        /*0010*/ 	.short	0x0006
        /*0012*/ 	.short	0x0024
        /*0014*/ 	.byte	0x00, 0xf0, 0x11, 0x00


	//----- nvinfo : EIATTR_KPARAM_INFO
	.align		4
.L_9:
        /*0018*/ 	.byte	0x04, 0x17
        /*001a*/ 	.short	(.L_11 - .L_10)
.L_10:
        /*001c*/ 	.word	0x00000000
        /*0020*/ 	.short	0x0005
        /*0022*/ 	.short	0x0020
        /*0024*/ 	.byte	0x00, 0xf0, 0x11, 0x00


	//----- nvinfo : EIATTR_KPARAM_INFO
	.align		4
.L_11:
        /*0028*/ 	.byte	0x04, 0x17
        /*002a*/ 	.short	(.L_13 - .L_12)
.L_12:
        /*002c*/ 	.word	0x00000000
        /*0030*/ 	.short	0x0004
        /*0032*/ 	.short	0x001c
        /*0034*/ 	.byte	0x00, 0xf0, 0x11, 0x00


	//----- nvinfo : EIATTR_KPARAM_INFO
	.align		4
.L_13:
        /*0038*/ 	.byte	0x04, 0x17
        /*003a*/ 	.short	(.L_15 - .L_14)
.L_14:
        /*003c*/ 	.word	0x00000000
        /*0040*/ 	.short	0x0003
        /*0042*/ 	.short	0x0018
        /*0044*/ 	.byte	0x00, 0xf0, 0x11, 0x00


	//----- nvinfo : EIATTR_KPARAM_INFO
	.align		4
.L_15:
        /*0048*/ 	.byte	0x04, 0x17
        /*004a*/ 	.short	(.L_17 - .L_16)
.L_16:
        /*004c*/ 	.word	0x00000000
        /*0050*/ 	.short	0x0002
        /*0052*/ 	.short	0x0010
        /*0054*/ 	.byte	0x00, 0xf5, 0x21, 0x00


	//----- nvinfo : EIATTR_KPARAM_INFO
	.align		4
.L_17:
        /*0058*/ 	.byte	0x04, 0x17
        /*005a*/ 	.short	(.L_19 - .L_18)
.L_18:
        /*005c*/ 	.word	0x00000000
        /*0060*/ 	.short	0x0001
        /*0062*/ 	.short	0x0008
        /*0064*/ 	.byte	0x00, 0xf5, 0x21, 0x00


	//----- nvinfo : EIATTR_KPARAM_INFO
	.align		4
.L_19:
        /*0068*/ 	.byte	0x04, 0x17
        /*006a*/ 	.short	(.L_21 - .L_20)
.L_20:
        /*006c*/ 	.word	0x00000000
        /*0070*/ 	.short	0x0000
        /*0072*/ 	.short	0x0000
        /*0074*/ 	.byte	0x00, 0xf5, 0x21, 0x00


	//----- nvinfo : EIATTR_SPARSE_MMA_MASK
	.align		4
.L_21:
        /*0078*/ 	.byte	0x03, 0x50
        /*007a*/ 	.short	0x0000


	//----- nvinfo : EIATTR_MAXREG_COUNT
	.align		4
        /*007c*/ 	.byte	0x03, 0x1b
        /*007e*/ 	.short	0x00ff


	//----- nvinfo : EIATTR_MERCURY_ISA_VERSION
	.align		4
        /*0080*/ 	.byte	0x03, 0x5f
        /*0082*/ 	.short	0x0101


	//----- nvinfo : EIATTR_VRC_CTA_INIT_COUNT
	.align		4
        /*0084*/ 	.byte	0x02, 0x4a
	.zero		1
	.zero		1


	//----- nvinfo : EIATTR_EXIT_INSTR_OFFSETS
	.align		4
        /*0088*/ 	.byte	0x04, 0x1c
        /*008a*/ 	.short	(.L_23 - .L_22)


	//   ....[0]....
.L_22:
        /*008c*/ 	.word	0x000000f0


	//   ....[1]....
        /*0090*/ 	.word	0x00000ce0


	//----- nvinfo : EIATTR_CBANK_PARAM_SIZE
	.align		4
.L_23:
        /*0094*/ 	.byte	0x03, 0x19
        /*0096*/ 	.short	0x0028


	//----- nvinfo : EIATTR_PARAM_CBANK
	.align		4
        /*0098*/ 	.byte	0x04, 0x0a
        /*009a*/ 	.short	(.L_25 - .L_24)
	.align		4
.L_24:
        /*009c*/ 	.word	index@(.nv.constant0._Z11conv_kernelPKfS0_Pfiiii)
        /*00a0*/ 	.short	0x0380
        /*00a2*/ 	.short	0x0028


	//----- nvinfo : EIATTR_SW_WAR
	.align		4
.L_25:
        /*00a4*/ 	.byte	0x04, 0x36
        /*00a6*/ 	.short	(.L_27 - .L_26)
.L_26:
        /*00a8*/ 	.word	0x00000008
.L_27:


//--------------------- .nv.callgraph             --------------------------
	.section	.nv.callgraph,"",@"SHT_CUDA_CALLGRAPH"
	.align	4
	.sectionentsize	8
	.align		4
        /*0000*/ 	.word	0x00000000
	.align		4
        /*0004*/ 	.word	0xffffffff
	.align		4
        /*0008*/ 	.word	0x00000000
	.align		4
        /*000c*/ 	.word	0xfffffffe
	.align		4
        /*0010*/ 	.word	0x00000000
	.align		4
        /*0014*/ 	.word	0xfffffffd
	.align		4
        /*0018*/ 	.word	0x00000000
	.align		4
        /*001c*/ 	.word	0xfffffffc


//--------------------- .text._Z11conv_kernelPKfS0_Pfiiii --------------------------
	.section	.text._Z11conv_kernelPKfS0_Pfiiii,"ax",@progbits
	.align	128
        .global         _Z11conv_kernelPKfS0_Pfiiii
        .type           _Z11conv_kernelPKfS0_Pfiiii,@function
        .size           _Z11conv_kernelPKfS0_Pfiiii,(.L_x_8 - _Z11conv_kernelPKfS0_Pfiiii)
        .other          _Z11conv_kernelPKfS0_Pfiiii,@"STO_CUDA_ENTRY STV_DEFAULT"
_Z11conv_kernelPKfS0_Pfiiii:
.text._Z11conv_kernelPKfS0_Pfiiii:
[----:B------:R-:W-:Y:S01]  /*0000*/  LDC R1, c[0x0][0x37c] ;  /* 0x0000df00ff017b82 */ /* 0x000fe20000000800 */
[----:B------:R-:W0:Y:S07]  /*0010*/  S2R R0, SR_CTAID.X ;  /* 0x0000000000007919 */ /* 0x000e2e0000002500 */
[----:B------:R-:W1:Y:S01]  /*0020*/  LDC.64 R8, c[0x0][0x3a0] ;  /* 0x0000e800ff087b82 */ /* 0x000e620000000a00 */
[----:B------:R-:W2:Y:S01]  /*0030*/  LDCU UR4, c[0x0][0x364] ;  /* 0x00006c80ff0477ac */ /* 0x000ea20008000800 */
[----:B------:R-:W0:Y:S01]  /*0040*/  S2R R5, SR_TID.X ;  /* 0x0000000000057919 */ /* 0x000e220000002100 */
[----:B------:R-:W0:Y:S01]  /*0050*/  LDCU UR5, c[0x0][0x360] ;  /* 0x00006c00ff0577ac */ /* 0x000e220008000800 */
[----:B------:R-:W2:Y:S01]  /*0060*/  S2R R6, SR_CTAID.Y ;  /* 0x0000000000067919 */ /* 0x000ea20000002600 */
[----:B------:R-:W1:Y:S01]  /*0070*/  LDCU.64 UR6, c[0x0][0x398] ;  /* 0x00007300ff0677ac */ /* 0x000e620008000a00 */
[----:B------:R-:W2:Y:S01]  /*0080*/  S2R R3, SR_TID.Y ;  /* 0x0000000000037919 */ /* 0x000ea20000002200 */
[----:B-1----:R-:W-:Y:S01]  /*0090*/  IADD3 R7, PT, PT, -R9, UR7, RZ ;  /* 0x0000000709077c10 */ /* 0x002fe2000fffe1ff */
[----:B0-----:R-:W-:-:S05]  /*00a0*/  IMAD R0, R0, UR5, R5 ;  /* 0x0000000500007c24 */ /* 0x001fca000f8e0205 */
[----:B------:R-:W-:Y:S01]  /*00b0*/  ISETP.GT.AND P0, PT, R0, R7, PT ;  /* 0x000000070000720c */ /* 0x000fe20003f04270 */
[----:B--2---:R-:W-:Y:S01]  /*00c0*/  IMAD R6, R6, UR4, R3 ;  /* 0x0000000406067c24 */ /* 0x004fe2000f8e0203 */
[----:B------:R-:W-:-:S04]  /*00d0*/  IADD3 R3, PT, PT, -R8, UR6, RZ ;  /* 0x0000000608037c10 */ /* 0x000fc8000fffe1ff */
[----:B------:R-:W-:-:S13]  /*00e0*/  ISETP.GT.OR P0, PT, R6, R3, P0 ;  /* 0x000000030600720c */ /* 0x000fda0000704670 */
[----:B------:R-:W-:Y:S05]  /*00f0*/  @P0 EXIT ;  /* 0x000000000000094d */ /* 0x000fea0003800000 */
[----:B------:R-:W-:Y:S01]  /*0100*/  VIMNMX R2, PT, PT, R8, R9, PT ;  /* 0x0000000908027248 */ /* 0x000fe20003fe0100 */
[----:B------:R-:W0:Y:S01]  /*0110*/  LDCU.64 UR8, c[0x0][0x358] ;  /* 0x00006b00ff0877ac */ /* 0x000e220008000a00 */
[----:B------:R-:W-:Y:S02]  /*0120*/  HFMA2 R14, -RZ, RZ, 0, 0 ;  /* 0x00000000ff0e7431 */ /* 0x000fe400000001ff */
[----:B------:R-:W-:-:S13]  /*0130*/  ISETP.GE.AND P0, PT, R2, 0x1, PT ;  /* 0x000000010200780c */ /* 0x000fda0003f06270 */
[----:B------:R-:W-:Y:S05]  /*0140*/  @!P0 BRA `(.L_x_0) ;  /* 0x0000000800d08947 */ /* 0x000fea0003800000 */
[C---:B------:R-:W-:Y:S01]  /*0150*/  LOP3.LUT R8, R9.reuse, 0x7ffffff0, RZ, 0xc0, !PT ;  /* 0x7ffffff009087812 */ /* 0x040fe200078ec0ff */
[----:B------:R-:W-:Y:S01]  /*0160*/  UMOV UR4, URZ ;  /* 0x000000ff00047c82 */ /* 0x000fe20008000000 */
[C---:B------:R-:W-:Y:S02]  /*0170*/  LOP3.LUT R17, R9.reuse, 0xf, RZ, 0xc0, !PT ;  /* 0x0000000f09117812 */ /* 0x040fe400078ec0ff */
[C---:B------:R-:W-:Y:S02]  /*0180*/  LOP3.LUT R18, R9.reuse, 0x7, RZ, 0xc0, !PT ;  /* 0x0000000709127812 */ /* 0x040fe400078ec0ff */
[----:B------:R-:W-:Y:S02]  /*0190*/  LOP3.LUT R9, R9, 0x3, RZ, 0xc0, !PT ;  /* 0x0000000309097812 */ /* 0x000fe400078ec0ff */
[----:B------:R-:W-:Y:S02]  /*01a0*/  MOV R14, RZ ;  /* 0x000000ff000e7202 */ /* 0x000fe40000000f00 */
[----:B------:R-:W-:-:S07]  /*01b0*/  IADD3 R10, PT, PT, -R8, RZ, RZ ;  /* 0x000000ff080a7210 */ /* 0x000fce0007ffe1ff */
.L_x_6:
[----:B------:R-:W1:Y:S01]  /*01c0*/  LDCU.64 UR6, c[0x0][0x3a0] ;  /* 0x00007400ff0677ac */ /* 0x000e620008000a00 */
[----:B------:R-:W-:Y:S01]  /*01d0*/  VIADD R11, R6, UR4 ;  /* 0x00000004060b7c36 */ /* 0x000fe20008000000 */
[----:B------:R-:W-:Y:S01]  /*01e0*/  MOV R16, RZ ;  /* 0x000000ff00107202 */ /* 0x000fe20000000f00 */
[----:B------:R-:W2:Y:S01]  /*01f0*/  LDCU UR5, c[0x0][0x39c] ;  /* 0x00007380ff0577ac */ /* 0x000ea20008000800 */
[----:B-1----:R-:W-:Y:S02]  /*0200*/  UISETP.GE.U32.AND UP1, UPT, UR7, 0x10, UPT ;  /* 0x000000100700788c */ /* 0x002fe4000bf26070 */
[----:B------:R-:W-:Y:S02]  /*0210*/  UIMAD UR10, UR4, UR7, URZ ;  /* 0x00000007040a72a4 */ /* 0x000fe4000f8e02ff */
[----:B------:R-:W-:Y:S01]  /*0220*/  UIADD3 UR4, UPT, UPT, UR4, 0x1, URZ ;  /* 0x0000000104047890 */ /* 0x000fe2000fffe0ff */
[----:B--2---:R-:W-:-:S03]  /*0230*/  IMAD R11, R11, UR5, R0 ;  /* 0x000000050b0b7c24 */ /* 0x004fc6000f8e0200 */
[----:B------:R-:W-:Y:S01]  /*0240*/  UISETP.NE.AND UP0, UPT, UR4, UR6, UPT ;  /* 0x000000060400728c */ /* 0x000fe2000bf05270 */
[----:B------:R-:W-:Y:S10]  /*0250*/  BRA.U !UP1, `(.L_x_1) ;  /* 0x00000005090c7547 */ /* 0x000ff4000b800000 */
[----:B------:R-:W1:Y:S01]  /*0260*/  LDCU.64 UR6, c[0x0][0x388] ;  /* 0x00007100ff0677ac */ /* 0x000e620008000a00 */
[----:B------:R-:W-:Y:S01]  /*0270*/  MOV R12, R11 ;  /* 0x0000000b000c7202 */ /* 0x000fe20000000f00 */
[----:B------:R-:W-:Y:S01]  /*0280*/  IMAD.MOV.U32 R13, RZ, RZ, R10 ;  /* 0x000000ffff0d7224 */ /* 0x000fe200078e000a */
[----:B-1----:R-:W-:-:S04]  /*0290*/  UIMAD.WIDE.U32 UR6, UR10, 0x4, UR6 ;  /* 0x000000040a0678a5 */ /* 0x002fc8000f8e0006 */
[----:B------:R-:W-:-:S04]  /*02a0*/  UIADD3 UR5, UP1, UPT, UR6, 0x20, URZ ;  /* 0x0000002006057890 */ /* 0x000fc8000ff3e0ff */
[----:B------:R-:W-:Y:S02]  /*02b0*/  UIADD3.X UR6, UPT, UPT, URZ, UR7, URZ, UP1, !UPT ;  /* 0x00000007ff067290 */ /* 0x000fe40008ffe4ff */
[----:B------:R-:W-:-:S04]  /*02c0*/  MOV R15, UR5 ;  /* 0x00000005000f7c02 */ /* 0x000fc80008000f00 */
[----:B------:R-:W-:-:S07]  /*02d0*/  MOV R16, UR6 ;  /* 0x0000000600107c02 */ /* 0x000fce0008000f00 */
.L_x_2:
[----:B------:R-:W1:Y:S01]  /*02e0*/  LDC.64 R4, c[0x0][0x380] ;  /* 0x0000e000ff047b82 */ /* 0x000e620000000a00 */
[----:B------:R-:W-:Y:S01]  /*02f0*/  IMAD.MOV.U32 R2, RZ, RZ, R15 ;  /* 0x000000ffff027224 */ /* 0x000fe200078e000f */
[----:B------:R-:W-:-:S05]  /*0300*/  MOV R3, R16 ;  /* 0x0000001000037202 */ /* 0x000fca0000000f00 */
[----:B0-----:R-:W2:Y:S04]  /*0310*/  LDG.E R24, desc[UR8][R2.64+-0x20] ;  /* 0xffffe00802187981 */ /* 0x001ea8000c1e1900 */
[----:B------:R-:W3:Y:S04]  /*0320*/  LDG.E R25, desc[UR8][R2.64+-0x1c] ;  /* 0xffffe40802197981 */ /* 0x000ee8000c1e1900 */
[----:B------:R-:W4:Y:S04]  /*0330*/  LDG.E R22, desc[UR8][R2.64+-0x18] ;  /* 0xffffe80802167981 */ /* 0x000f28000c1e1900 */
[----:B------:R-:W5:Y:S04]  /*0340*/  LDG.E R20, desc[UR8][R2.64+-0x14] ;  /* 0xffffec0802147981 */ /* 0x000f68000c1e1900 */
[----:B------:R-:W5:Y:S01]  /*0350*/  LDG.E R16, desc[UR8][R2.64+-0x10] ;  /* 0xfffff00802107981 */ /* 0x000f62000c1e1900 */
[----:B-1----:R-:W-:-:S03]  /*0360*/  IMAD.WIDE R4, R12, 0x4, R4 ;  /* 0x000000040c047825 */ /* 0x002fc600078e0204 */
[----:B------:R-:W5:Y:S04]  /*0370*/  LDG.E R27, desc[UR8][R2.64+0x1c] ;  /* 0x00001c08021b7981 */ /* 0x000f68000c1e1900 */
[----:B------:R-:W2:Y:S04]  /*0380*/  LDG.E R15, desc[UR8][R4.64] ;  /* 0x00000008040f7981 */ /* 0x000ea8000c1e1900 */
[----:B------:R-:W3:Y:S04]  /*0390*/  LDG.E R26, desc[UR8][R4.64+0x4] ;  /* 0x00000408041a7981 */ /* 0x000ee8000c1e1900 */
[----:B------:R-:W4:Y:S04]  /*03a0*/  LDG.E R23, desc[UR8][R4.64+0x8] ;  /* 0x0000080804177981 */ /* 0x000f28000c1e1900 */
[----:B------:R-:W5:Y:S04]  /*03b0*/  LDG.E R21, desc[UR8][R4.64+0xc] ;  /* 0x00000c0804157981 */ /* 0x000f68000c1e1900 */
[----:B------:R-:W5:Y:S01]  /*03c0*/  LDG.E R19, desc[UR8][R4.64+0x10] ;  /* 0x0000100804137981 */ /* 0x000f62000c1e1900 */
[----:B--2---:R-:W-:-:S03]  /*03d0*/  FFMA R15, R15, R24, R14 ;  /* 0x000000180f0f7223 */ /* 0x004fc6000000000e */
[----:B------:R-:W2:Y:S01]  /*03e0*/  LDG.E R14, desc[UR8][R2.64+-0xc] ;  /* 0xfffff408020e7981 */ /* 0x000ea2000c1e1900 */
[----:B---3--:R-:W-:-:S03]  /*03f0*/  FFMA R26, R26, R25, R15 ;  /* 0x000000191a1a7223 */ /* 0x008fc6000000000f */
[----:B------:R-:W2:Y:S01]  /*0400*/  LDG.E R15, desc[UR8][R4.64+0x14] ;  /* 0x00001408040f7981 */ /* 0x000ea2000c1e1900 */
[----:B----4-:R-:W-:-:S03]  /*0410*/  FFMA R26, R23, R22, R26 ;  /* 0x00000016171a7223 */ /* 0x010fc6000000001a */
[----:B------:R-:W3:Y:S04]  /*0420*/  LDG.E R22, desc[UR8][R2.64+-0x8] ;  /* 0xfffff80802167981 */ /* 0x000ee8000c1e1900 */
[----:B------:R-:W3:Y:S01]  /*0430*/  LDG.E R23, desc[UR8][R4.64+0x18] ;  /* 0x0000180804177981 */ /* 0x000ee2000c1e1900 */
[----:B-----5:R-:W-:-:S03]  /*0440*/  FFMA R26, R21, R20, R26 ;  /* 0x00000014151a7223 */ /* 0x020fc6000000001a */
[----:B------:R-:W4:Y:S04]  /*0450*/  LDG.E R20, desc[UR8][R2.64+-0x4] ;  /* 0xfffffc0802147981 */ /* 0x000f28000c1e1900 */
[----:B------:R-:W4:Y:S04]  /*0460*/  LDG.E R21, desc[UR8][R4.64+0x1c] ;  /* 0x00001c0804157981 */ /* 0x000f28000c1e1900 */
[----:B------:R-:W5:Y:S04]  /*0470*/  LDG.E R24, desc[UR8][R2.64] ;  /* 0x0000000802187981 */ /* 0x000f68000c1e1900 */
[----:B------:R-:W5:Y:S01]  /*0480*/  LDG.E R25, desc[UR8][R4.64+0x20] ;  /* 0x0000200804197981 */ /* 0x000f62000c1e1900 */
[----:B------:R-:W-:-:S03]  /*0490*/  FFMA R26, R19, R16, R26 ;  /* 0x00000010131a7223 */ /* 0x000fc6000000001a */
[----:B------:R-:W5:Y:S04]  /*04a0*/  LDG.E R19, desc[UR8][R2.64+0x4] ;  /* 0x0000040802137981 */ /* 0x000f68000c1e1900 */
[----:B------:R-:W5:Y:S01]  /*04b0*/  LDG.E R16, desc[UR8][R4.64+0x24] ;  /* 0x0000240804107981 */ /* 0x000f62000c1e1900 */
[----:B--2---:R-:W-:-:S03]  /*04c0*/  FFMA R14, R15, R14, R26 ;  /* 0x0000000e0f0e7223 */ /* 0x004fc6000000001a */
[----:B------:R-:W2:Y:S04]  /*04d0*/  LDG.E R15, desc[UR8][R2.64+0x8] ;  /* 0x00000808020f7981 */ /* 0x000ea8000c1e1900 */
[----:B------:R-:W2:Y:S01]  /*04e0*/  LDG.E R26, desc[UR8][R4.64+0x3c] ;  /* 0x00003c08041a7981 */ /* 0x000ea2000c1e1900 */
[----:B---3--:R-:W-:-:S03]  /*04f0*/  FFMA R22, R23, R22, R14 ;  /* 0x0000001617167223 */ /* 0x008fc6000000000e */
[----:B------:R-:W2:Y:S04]  /*0500*/  LDG.E R14, desc[UR8][R4.64+0x28] ;  /* 0x00002808040e7981 */ /* 0x000ea8000c1e1900 */
[----:B------:R-:W3:Y:S01]  /*0510*/  LDG.E R23, desc[UR8][R4.64+0x30] ;  /* 0x0000300804177981 */ /* 0x000ee2000c1e1900 */
[----:B----4-:R-:W-:-:S03]  /*0520*/  FFMA R22, R21, R20, R22 ;  /* 0x0000001415167223 */ /* 0x010fc60000000016 */
[----:B------:R-:W4:Y:S04]  /*0530*/  LDG.E R21, desc[UR8][R2.64+0xc] ;  /* 0x00000c0802157981 */ /* 0x000f28000c1e1900 */
[----:B------:R-:W4:Y:S01]  /*0540*/  LDG.E R20, desc[UR8][R4.64+0x2c] ;  /* 0x00002c0804147981 */ /* 0x000f22000c1e1900 */
[----:B-----5:R-:W-:-:S03]  /*0550*/  FFMA R25, R25, R24, R22 ;  /* 0x0000001819197223 */ /* 0x020fc60000000016 */
[----:B------:R-:W3:Y:S04]  /*0560*/  LDG.E R22, desc[UR8][R2.64+0x10] ;  /* 0x0000100802167981 */ /* 0x000ee8000c1e1900 */
[----:B------:R-:W5:Y:S01]  /*0570*/  LDG.E R24, desc[UR8][R4.64+0x34] ;  /* 0x0000340804187981 */ /* 0x000f62000c1e1900 */
[----:B------:R-:W-:-:S03]  /*0580*/  FFMA R29, R16, R19, R25 ;  /* 0x00000013101d7223 */ /* 0x000fc60000000019 */
[----:B------:R-:W5:Y:S04]  /*0590*/  LDG.E R25, desc[UR8][R2.64+0x14] ;  /* 0x0000140802197981 */ /* 0x000f68000c1e1900 */
[----:B------:R-:W5:Y:S04]  /*05a0*/  LDG.E R16, desc[UR8][R2.64+0x18] ;  /* 0x0000180802107981 */ /* 0x000f68000c1e1900 */
[----:B------:R-:W5:Y:S01]  /*05b0*/  LDG.E R19, desc[UR8][R4.64+0x38] ;  /* 0x0000380804137981 */ /* 0x000f62000c1e1900 */
[----:B------:R-:W-:-:S04]  /*05c0*/  IADD3 R13, PT, PT, R13, 0x10, RZ ;  /* 0x000000100d0d7810 */ /* 0x000fc80007ffe0ff */
[----:B------:R-:W-:Y:S01]  /*05d0*/  ISETP.NE.AND P0, PT, R13, RZ, PT ;  /* 0x000000ff0d00720c */ /* 0x000fe20003f05270 */
[----:B------:R-:W-:Y:S02]  /*05e0*/  VIADD R12, R12, 0x10 ;  /* 0x000000100c0c7836 */ /* 0x000fe40000000000 */
[----:B--2---:R-:W-:-:S04]  /*05f0*/  FFMA R15, R14, R15, R29 ;  /* 0x0000000f0e0f7223 */ /* 0x004fc8000000001d */
[----:B----4-:R-:W-:-:S04]  /*0600*/  FFMA R20, R20, R21, R15 ;  /* 0x0000001514147223 */ /* 0x010fc8000000000f */
[----:B---3--:R-:W-:Y:S01]  /*0610*/  FFMA R23, R23, R22, R20 ;  /* 0x0000001617177223 */ /* 0x008fe20000000014 */
[----:B------:R-:W-:-:S03]  /*0620*/  IADD3 R15, P1, PT, R2, 0x40, RZ ;  /* 0x00000040020f7810 */ /* 0x000fc60007f3e0ff */
[----:B-----5:R-:W-:-:S04]  /*0630*/  FFMA R24, R24, R25, R23 ;  /* 0x0000001918187223 */ /* 0x020fc80000000017 */
[----:B------:R-:W-:Y:S01]  /*0640*/  FFMA R19, R19, R16, R24 ;  /* 0x0000001013137223 */ /* 0x000fe20000000018 */
[----:B------:R-:W-:-:S03]  /*0650*/  IADD3.X R16, PT, PT, RZ, R3, RZ, P1, !PT ;  /* 0x00000003ff107210 */ /* 0x000fc60000ffe4ff */
[----:B------:R-:W-:Y:S01]  /*0660*/  FFMA R14, R26, R27, R19 ;  /* 0x0000001b1a0e7223 */ /* 0x000fe20000000013 */
[----:B------:R-:W-:Y:S06]  /*0670*/  @P0 BRA `(.L_x_2) ;  /* 0xfffffffc00180947 */ /* 0x000fec000383ffff */
[----:B------:R-:W-:-:S07]  /*0680*/  MOV R16, R8 ;  /* 0x0000000800107202 */ /* 0x000fce0000000f00 */
.L_x_1:
[----:B------:R-:W-:-:S13]  /*0690*/  ISETP.NE.AND P0, PT, R17, RZ, PT ;  /* 0x000000ff1100720c */ /* 0x000fda0003f05270 */
[----:B------:R-:W-:Y:S05]  /*06a0*/  @!P0 BRA `(.L_x_3) ;  /* 0x0000000400748947 */ /* 0x000fea0003800000 */
[----:B------:R-:W-:Y:S02]  /*06b0*/  IADD3 R2, PT, PT, R17, -0x1, RZ ;  /* 0xffffffff11027810 */ /* 0x000fe40007ffe0ff */
[----:B------:R-:W-:Y:S02]  /*06c0*/  ISETP.NE.AND P0, PT, R18, RZ, PT ;  /* 0x000000ff1200720c */ /* 0x000fe40003f05270 */
[----:B------:R-:W-:-:S13]  /*06d0*/  ISETP.GE.U32.AND P1, PT, R2, 0x7, PT ;  /* 0x000000070200780c */ /* 0x000fda0003f26070 */
[----:B------:R-:W-:Y:S05]  /*06e0*/  @!P1 BRA `(.L_x_4) ;  /* 0x0000000000909947 */ /* 0x000fea0003800000 */
[----:B------:R-:W1:Y:S01]  /*06f0*/  LDC.64 R12, c[0x0][0x388] ;  /* 0x0000e200ff0c7b82 */ /* 0x000e620000000a00 */
[----:B------:R-:W-:Y:S01]  /*0700*/  IADD3 R15, PT, PT, R16, UR10, RZ ;  /* 0x0000000a100f7c10 */ /* 0x000fe2000fffe0ff */
[----:B------:R-:W-:-:S06]  /*0710*/  IMAD.IADD R5, R11, 0x1, R16 ;  /* 0x000000010b057824 */ /* 0x000fcc00078e0210 */
[----:B------:R-:W2:Y:S01]  /*0720*/  LDC.64 R2, c[0x0][0x380] ;  /* 0x0000e000ff027b82 */ /* 0x000ea20000000a00 */
[----:B-1----:R-:W-:-:S05]  /*0730*/  IMAD.WIDE.U32 R12, R15, 0x4, R12 ;  /* 0x000000040f0c7825 */ /* 0x002fca00078e000c */
[----:B0-----:R-:W3:Y:S01]  /*0740*/  LDG.E R23, desc[UR8][R12.64] ;  /* 0x000000080c177981 */ /* 0x001ee2000c1e1900 */
[----:B--2---:R-:W-:Y:S02]  /*0750*/  IMAD.WIDE R2, R5, 0x4, R2 ;  /* 0x0000000405027825 */ /* 0x004fe400078e0202 */
[----:B------:R-:W0:Y:S03]  /*0760*/  LDC.64 R4, c[0x0][0x388] ;  /* 0x0000e200ff047b82 */ /* 0x000e260000000a00 */
[----:B------:R-:W3:Y:S01]  /*0770*/  LDG.E R21, desc[UR8][R2.64] ;  /* 0x0000000802157981 */ /* 0x000ee2000c1e1900 */
[----:B------:R-:W-:-:S03]  /*0780*/  IADD3 R15, P1, PT, R16, UR10, RZ ;  /* 0x0000000a100f7c10 */ /* 0x000fc6000ff3e0ff */
[----:B------:R-:W2:Y:S01]  /*0790*/  LDG.E R19, desc[UR8][R2.64+0x8] ;  /* 0x0000080802137981 */ /* 0x000ea2000c1e1900 */
[----:B------:R-:W-:-:S03]  /*07a0*/  IADD3.X R20, PT, PT, RZ, RZ, RZ, P1, !PT ;  /* 0x000000ffff147210 */ /* 0x000fc60000ffe4ff */
[----:B------:R-:W4:Y:S04]  /*07b0*/  LDG.E R12, desc[UR8][R2.64+0xc] ;  /* 0x00000c08020c7981 */ /* 0x000f28000c1e1900 */
[----:B------:R-:W5:Y:S01]  /*07c0*/  LDG.E R25, desc[UR8][R2.64+0x1c] ;  /* 0x00001c0802197981 */ /* 0x000f62000c1e1900 */
[----:B0-----:R-:W-:-:S04]  /*07d0*/  LEA R4, P1, R15, R4, 0x2 ;  /* 0x000000040f047211 */ /* 0x001fc800078210ff */
[----:B------:R-:W-:Y:S02]  /*07e0*/  LEA.HI.X R5, R15, R5, R20, 0x2, P1 ;  /* 0x000000050f057211 */ /* 0x000fe400008f1414 */
[----:B------:R-:W2:Y:S04]  /*07f0*/  LDG.E R15, desc[UR8][R2.64+0x4] ;  /* 0x00000408020f7981 */ /* 0x000ea8000c1e1900 */
[----:B------:R-:W2:Y:S04]  /*0800*/  LDG.E R20, desc[UR8][R4.64+0x4] ;  /* 0x0000040804147981 */ /* 0x000ea8000c1e1900 */
[----:B------:R-:W4:Y:S04]  /*0810*/  LDG.E R22, desc[UR8][R4.64+0x8] ;  /* 0x0000080804167981 */ /* 0x000f28000c1e1900 */
[----:B------:R-:W5:Y:S04]  /*0820*/  LDG.E R13, desc[UR8][R4.64+0xc] ;  /* 0x00000c08040d7981 */ /* 0x000f68000c1e1900 */
[----:B------:R-:W5:Y:S04]  /*0830*/  LDG.E R24, desc[UR8][R4.64+0x10] ;  /* 0x0000100804187981 */ /* 0x000f68000c1e1900 */
[----:B------:R-:W5:Y:S04]  /*0840*/  LDG.E R26, desc[UR8][R4.64+0x14] ;  /* 0x00001408041a7981 */ /* 0x000f68000c1e1900 */
[----:B------:R-:W5:Y:S04]  /*0850*/  LDG.E R27, desc[UR8][R4.64+0x18] ;  /* 0x00001808041b7981 */ /* 0x000f68000c1e1900 */
[----:B------:R-:W5:Y:S01]  /*0860*/  LDG.E R28, desc[UR8][R4.64+0x1c] ;  /* 0x00001c08041c7981 */ /* 0x000f62000c1e1900 */
[----:B---3--:R-:W-:-:S03]  /*0870*/  FFMA R29, R21, R23, R14 ;  /* 0x00000017151d7223 */ /* 0x008fc6000000000e */
[----:B------:R-:W3:Y:S04]  /*0880*/  LDG.E R23, desc[UR8][R2.64+0x10] ;  /* 0x0000100802177981 */ /* 0x000ee8000c1e1900 */
[----:B------:R-:W3:Y:S04]  /*0890*/  LDG.E R21, desc[UR8][R2.64+0x14] ;  /* 0x0000140802157981 */ /* 0x000ee8000c1e1900 */
[----:B------:R-:W3:Y:S01]  /*08a0*/  LDG.E R14, desc[UR8][R2.64+0x18] ;  /* 0x00001808020e7981 */ /* 0x000ee2000c1e1900 */
[----:B--2---:R-:W-:-:S04]  /*08b0*/  FFMA R20, R15, R20, R29 ;  /* 0x000000140f147223 */ /* 0x004fc8000000001d */
[----:B----4-:R-:W-:-:S04]  /*08c0*/  FFMA R19, R19, R22, R20 ;  /* 0x0000001613137223 */ /* 0x010fc80000000014 */
[----:B-----5:R-:W-:Y:S01]  /*08d0*/  FFMA R12, R12, R13, R19 ;  /* 0x0000000d0c0c7223 */ /* 0x020fe20000000013 */
[----:B------:R-:W-:-:S03]  /*08e0*/  IADD3 R16, PT, PT, R16, 0x8, RZ ;  /* 0x0000000810107810 */ /* 0x000fc60007ffe0ff */
[----:B---3--:R-:W-:-:S04]  /*08f0*/  FFMA R12, R23, R24, R12 ;  /* 0x00000018170c7223 */ /* 0x008fc8000000000c */
[----:B------:R-:W-:-:S04]  /*0900*/  FFMA R21, R21, R26, R12 ;  /* 0x0000001a15157223 */ /* 0x000fc8000000000c */
[----:B------:R-:W-:-:S04]  /*0910*/  FFMA R14, R14, R27, R21 ;  /* 0x0000001b0e0e7223 */ /* 0x000fc80000000015 */
[----:B------:R-:W-:-:S07]  /*0920*/  FFMA R14, R25, R28, R14 ;  /* 0x0000001c190e7223 */ /* 0x000fce000000000e */
.L_x_4:
[----:B------:R-:W-:Y:S05]  /*0930*/  @!P0 BRA `(.L_x_3) ;  /* 0x0000000000d08947 */ /* 0x000fea0003800000 */
[----:B------:R-:W-:Y:S02]  /*0940*/  IADD3 R2, PT, PT, R18, -0x1, RZ ;  /* 0xffffffff12027810 */ /* 0x000fe40007ffe0ff */
[----:B------:R-:W-:Y:S02]  /*0950*/  ISETP.NE.AND P0, PT, R9, RZ, PT ;  /* 0x000000ff0900720c */ /* 0x000fe40003f05270 */
[----:B------:R-:W-:-:S13]  /*0960*/  ISETP.GE.U32.AND P1, PT, R2, 0x3, PT ;  /* 0x000000030200780c */ /* 0x000fda0003f26070 */
[----:B------:R-:W-:Y:S05]  /*0970*/  @!P1 BRA `(.L_x_5) ;  /* 0x0000000000609947 */ /* 0x000fea0003800000 */
[----:B------:R-:W1:Y:S01]  /*0980*/  LDC.64 R4, c[0x0][0x388] ;  /* 0x0000e200ff047b82 */ /* 0x000e620000000a00 */
[C---:B------:R-:W-:Y:S01]  /*0990*/  VIADD R19, R16.reuse, UR10 ;  /* 0x0000000a10137c36 */ /* 0x040fe20008000000 */
[----:B------:R-:W-:Y:S02]  /*09a0*/  IADD3 R20, P1, PT, R16, UR10, RZ ;  /* 0x0000000a10147c10 */ /* 0x000fe4000ff3e0ff */
[----:B------:R-:W-:-:S04]  /*09b0*/  IADD3 R15, PT, PT, R11, R16, RZ ;  /* 0x000000100b0f7210 */ /* 0x000fc80007ffe0ff */
[----:B------:R-:W2:Y:S08]  /*09c0*/  LDC.64 R2, c[0x0][0x388] ;  /* 0x0000e200ff027b82 */ /* 0x000eb00000000a00 */
[----:B------:R-:W3:Y:S01]  /*09d0*/  LDC.64 R12, c[0x0][0x380] ;  /* 0x0000e000ff0c7b82 */ /* 0x000ee20000000a00 */
[----:B-1----:R-:W-:Y:S01]  /*09e0*/  IMAD.WIDE.U32 R4, R19, 0x4, R4 ;  /* 0x0000000413047825 */ /* 0x002fe200078e0004 */
[----:B------:R-:W-:-:S05]  /*09f0*/  IADD3.X R19, PT, PT, RZ, RZ, RZ, P1, !PT ;  /* 0x000000ffff137210 */ /* 0x000fca0000ffe4ff */
[----:B0-----:R-:W4:Y:S01]  /*0a00*/  LDG.E R4, desc[UR8][R4.64] ;  /* 0x0000000804047981 */ /* 0x001f22000c1e1900 */
[----:B--2---:R-:W-:-:S04]  /*0a10*/  LEA R2, P1, R20, R2, 0x2 ;  /* 0x0000000214027211 */ /* 0x004fc800078210ff */
[----:B------:R-:W-:Y:S01]  /*0a20*/  LEA.HI.X R3, R20, R3, R19, 0x2, P1 ;  /* 0x0000000314037211 */ /* 0x000fe200008f1413 */
[----:B---3--:R-:W-:-:S04]  /*0a30*/  IMAD.WIDE R12, R15, 0x4, R12 ;  /* 0x000000040f0c7825 */ /* 0x008fc800078e020c */
[----:B------:R-:W2:Y:S04]  /*0a40*/  LDG.E R19, desc[UR8][R2.64+0x4] ;  /* 0x0000040802137981 */ /* 0x000ea8000c1e1900 */
[----:B------:R-:W4:Y:S04]  /*0a50*/  LDG.E R15, desc[UR8][R12.64] ;  /* 0x000000080c0f7981 */ /* 0x000f28000c1e1900 */
[----:B------:R-:W2:Y:S04]  /*0a60*/  LDG.E R20, desc[UR8][R12.64+0x4] ;  /* 0x000004080c147981 */ /* 0x000ea8000c1e1900 */
[----:B------:R-:W3:Y:S04]  /*0a70*/  LDG.E R22, desc[UR8][R12.64+0x8] ;  /* 0x000008080c167981 */ /* 0x000ee8000c1e1900 */
[----:B------:R-:W3:Y:S04]  /*0a80*/  LDG.E R21, desc[UR8][R2.64+0x8] ;  /* 0x0000080802157981 */ /* 0x000ee8000c1e1900 */
[----:B------:R-:W5:Y:S04]  /*0a90*/  LDG.E R24, desc[UR8][R12.64+0xc] ;  /* 0x00000c080c187981 */ /* 0x000f68000c1e1900 */
[----:B------:R-:W5:Y:S01]  /*0aa0*/  LDG.E R23, desc[UR8][R2.64+0xc] ;  /* 0x00000c0802177981 */ /* 0x000f62000c1e1900 */
[----:B------:R-:W-:Y:S01]  /*0ab0*/  IADD3 R16, PT, PT, R16, 0x4, RZ ;  /* 0x0000000410107810 */ /* 0x000fe20007ffe0ff */
[----:B----4-:R-:W-:-:S04]  /*0ac0*/  FFMA R15, R15, R4, R14 ;  /* 0x000000040f0f7223 */ /* 0x010fc8000000000e */
[----:B--2---:R-:W-:-:S04]  /*0ad0*/  FFMA R15, R20, R19, R15 ;  /* 0x00000013140f7223 */ /* 0x004fc8000000000f */
[----:B---3--:R-:W-:-:S04]  /*0ae0*/  FFMA R15, R22, R21, R15 ;  /* 0x00000015160f7223 */ /* 0x008fc8000000000f */
[----:B-----5:R-:W-:-:S07]  /*0af0*/  FFMA R14, R24, R23, R15 ;  /* 0x00000017180e7223 */ /* 0x020fce000000000f */
.L_x_5:
[----:B------:R-:W-:Y:S05]  /*0b00*/  @!P0 BRA `(.L_x_3) ;  /* 0x00000000005c8947 */ /* 0x000fea0003800000 */
[----:B------:R-:W1:Y:S01]  /*0b10*/  LDC.64 R4, c[0x0][0x388] ;  /* 0x0000e200ff047b82 */ /* 0x000e620000000a00 */
[----:B------:R-:W-:Y:S01]  /*0b20*/  VIADD R13, R16, UR10 ;  /* 0x0000000a100d7c36 */ /* 0x000fe20008000000 */
[----:B------:R-:W-:-:S06]  /*0b30*/  IADD3 R11, PT, PT, R11, R16, RZ ;  /* 0x000000100b0b7210 */ /* 0x000fcc0007ffe0ff */
[----:B------:R-:W2:Y:S01]  /*0b40*/  LDC.64 R2, c[0x0][0x380] ;  /* 0x0000e000ff027b82 */ /* 0x000ea20000000a00 */
[----:B-1----:R-:W-:-:S06]  /*0b50*/  IMAD.WIDE.U32 R4, R13, 0x4, R4 ;  /* 0x000000040d047825 */ /* 0x002fcc00078e0004 */
[----:B0-----:R-:W3:Y:S01]  /*0b60*/  LDG.E R4, desc[UR8][R4.64] ;  /* 0x0000000804047981 */ /* 0x001ee2000c1e1900 */
[----:B--2---:R-:W-:-:S05]  /*0b70*/  IMAD.WIDE R2, R11, 0x4, R2 ;  /* 0x000000040b027825 */ /* 0x004fca00078e0202 */
[----:B------:R-:W3:Y:S01]  /*0b80*/  LDG.E R11, desc[UR8][R2.64] ;  /* 0x00000008020b7981 */ /* 0x000ee2000c1e1900 */
[----:B------:R-:W-:Y:S01]  /*0b90*/  ISETP.NE.AND P0, PT, R9, 0x1, PT ;  /* 0x000000010900780c */ /* 0x000fe20003f05270 */
[----:B---3--:R-:W-:-:S12]  /*0ba0*/  FFMA R14, R11, R4, R14 ;  /* 0x000000040b0e7223 */ /* 0x008fd8000000000e */
[----:B------:R-:W-:Y:S05]  /*0bb0*/  @!P0 BRA `(.L_x_3) ;  /* 0x0000000000308947 */ /* 0x000fea0003800000 */
[----:B------:R-:W0:Y:S01]  /*0bc0*/  LDC.64 R4, c[0x0][0x388] ;  /* 0x0000e200ff047b82 */ /* 0x000e220000000a00 */
[----:B------:R-:W-:Y:S02]  /*0bd0*/  IADD3 R11, P1, PT, R16, UR10, RZ ;  /* 0x0000000a100b7c10 */ /* 0x000fe4000ff3e0ff */
[----:B------:R-:W-:Y:S02]  /*0be0*/  ISETP.NE.AND P0, PT, R9, 0x2, PT ;  /* 0x000000020900780c */ /* 0x000fe40003f05270 */
[----:B------:R-:W-:-:S11]  /*0bf0*/  IADD3.X R12, PT, PT, RZ, RZ, RZ, P1, !PT ;  /* 0x000000ffff0c7210 */ /* 0x000fd60000ffe4ff */
[----:B------:R-:W2:Y:S01]  /*0c00*/  @P0 LDG.E R13, desc[UR8][R2.64+0x8] ;  /* 0x00000808020d0981 */ /* 0x000ea2000c1e1900 */
[----:B0-----:R-:W-:-:S04]  /*0c10*/  LEA R4, P1, R11, R4, 0x2 ;  /* 0x000000040b047211 */ /* 0x001fc800078210ff */
[----:B------:R-:W-:Y:S02]  /*0c20*/  LEA.HI.X R5, R11, R5, R12, 0x2, P1 ;  /* 0x000000050b057211 */ /* 0x000fe400008f140c */
[----:B------:R-:W3:Y:S04]  /*0c30*/  LDG.E R11, desc[UR8][R2.64+0x4] ;  /* 0x00000408020b7981 */ /* 0x000ee8000c1e1900 */
[----:B------:R-:W3:Y:S04]  /*0c40*/  LDG.E R12, desc[UR8][R4.64+0x4] ;  /* 0x00000408040c7981 */ /* 0x000ee8000c1e1900 */
[----:B------:R-:W2:Y:S01]  /*0c50*/  @P0 LDG.E R15, desc[UR8][R4.64+0x8] ;  /* 0x00000808040f0981 */ /* 0x000ea2000c1e1900 */
[----:B---3--:R-:W-:-:S04]  /*0c60*/  FFMA R14, R11, R12, R14 ;  /* 0x0000000c0b0e7223 */ /* 0x008fc8000000000e */
[----:B--2---:R-:W-:-:S07]  /*0c70*/  @P0 FFMA R14, R13, R15, R14 ;  /* 0x0000000f0d0e0223 */ /* 0x004fce000000000e */
.L_x_3:
[----:B------:R-:W-:Y:S05]  /*0c80*/  BRA.U UP0, `(.L_x_6) ;  /* 0xfffffff5004c7547 */ /* 0x000fea000b83ffff */
.L_x_0:
[----:B------:R-:W1:Y:S01]  /*0c90*/  LDC.64 R2, c[0x0][0x390] ;  /* 0x0000e400ff027b82 */ /* 0x000e620000000a00 */
[----:B------:R-:W-:-:S05]  /*0ca0*/  IMAD R7, R6, R7, R6 ;  /* 0x0000000706077224 */ /* 0x000fca00078e0206 */
[----:B------:R-:W-:-:S05]  /*0cb0*/  IADD3 R7, PT, PT, R0, R7, RZ ;  /* 0x0000000700077210 */ /* 0x000fca0007ffe0ff */
[----:B-1----:R-:W-:-:S05]  /*0cc0*/  IMAD.WIDE R2, R7, 0x4, R2 ;  /* 0x0000000407027825 */ /* 0x002fca00078e0202 */
[----:B0-----:R-:W-:Y:S01]  /*0cd0*/  STG.E desc[UR8][R2.64], R14 ;  /* 0x0000000e02007986 */ /* 0x001fe2000c101908 */
[----:B------:R-:W-:Y:S05]  /*0ce0*/  EXIT ;  /* 0x000000000000794d */ /* 0x000fea0003800000 */
.L_x_7:
[----:B------:R-:W-:-:S00]  /*0cf0*/  BRA `(.L_x_7) ;  /* 0xfffffffc00fc7947 */ /* 0x000fc0000383ffff */
[----:B------:R-:W-:-:S00]  /*0d00*/  NOP ;  /* 0x0000000000007918 */ /* 0x000fc00000000000 */
[----:B------:R-:W-:-:S00]  /*0d10*/  NOP ;  /* 0x0000000000007918 */ /* 0x000fc00000000000 */
[----:B------:R-:W-:-:S00]  /*0d20*/  NOP ;  /* 0x0000000000007918 */ /* 0x000fc00000000000 */
[----:B------:R-:W-:-:S00]  /*0d30*/  NOP ;  /* 0x0000000000007918 */ /* 0x000fc00000000000 */
[----:B------:R-:W-:-:S00]  /*0d40*/  NOP ;  /* 0x0000000000007918 */ /* 0x000fc00000000000 */
[----:B------:R-:W-:-:S00]  /*0d50*/  NOP ;  /* 0x0000000000007918 */ /* 0x000fc00000000000 */
[----:B------:R-:W-:-:S00]  /*0d60*/  NOP ;  /* 0x0000000000007918 */ /* 0x000fc00000000000 */
[----:B------:R-:W-:-:S00]  /*0d70*/  NOP ;  /* 0x0000000000007918 */ /* 0x000fc00000000000 */
.L_x_8:


//--------------------- .nv.shared.reserved.0     --------------------------
	.section	.nv.shared.reserved.0,"aw",@nobits
	.weak		__nv_reservedSMEM_offset_0_alias
	.size		__nv_reservedSMEM_offset_0_alias, 0, 64
	.other		__nv_reservedSMEM_offset_0_alias,@"STO_CUDA_RESERVED_SHARED STV_DEFAULT"
__nv_reservedSMEM_offset_0_alias:
	.zero		0
	.zero		64


//--------------------- .nv.constant0._Z11conv_kernelPKfS0_Pfiiii --------------------------
	.section	.nv.constant0._Z11conv_kernelPKfS0_Pfiiii,"a",@progbits
	.sectionflags	@""
	.align	4
.nv.constant0._Z11conv_kernelPKfS0_Pfiiii:
	.zero		936


//--------------------- SYMBOLS --------------------------

	.type		.nv.reservedSmem.offset0,@object
	.size		.nv.reservedSmem.offset0,0x4
